//
// Generated by NVIDIA NVVM Compiler
//
// Compiler Build ID: CL-36424714
// Cuda compilation tools, release 13.0, V13.0.88
// Based on NVVM 20.0.0
//

.version 9.0
.target sm_100
.address_size 64

	// .globl	_Z25matrixMulSharedKernel_op1PfS_S_iii
// _ZZ25matrixMulSharedKernel_op1PfS_S_iiiE7shTileA has been demoted
// _ZZ25matrixMulSharedKernel_op1PfS_S_iiiE7shTileB has been demoted

.visible .entry _Z25matrixMulSharedKernel_op1PfS_S_iii(
	.param .u64 .ptr .align 1 _Z25matrixMulSharedKernel_op1PfS_S_iii_param_0,
	.param .u64 .ptr .align 1 _Z25matrixMulSharedKernel_op1PfS_S_iii_param_1,
	.param .u64 .ptr .align 1 _Z25matrixMulSharedKernel_op1PfS_S_iii_param_2,
	.param .u32 _Z25matrixMulSharedKernel_op1PfS_S_iii_param_3,
	.param .u32 _Z25matrixMulSharedKernel_op1PfS_S_iii_param_4,
	.param .u32 _Z25matrixMulSharedKernel_op1PfS_S_iii_param_5
)
{
	.reg .pred 	%p<6>;
	.reg .b32 	%r<89>;
	.reg .b32 	%f<145>;
	.reg .b64 	%rd<30>;
	// demoted variable
	.shared .align 4 .b8 _ZZ25matrixMulSharedKernel_op1PfS_S_iiiE7shTileA[256];
	// demoted variable
	.shared .align 4 .b8 _ZZ25matrixMulSharedKernel_op1PfS_S_iiiE7shTileB[256];
	ld.param.u64 	%rd4, [_Z25matrixMulSharedKernel_op1PfS_S_iii_param_0];
	ld.param.u64 	%rd5, [_Z25matrixMulSharedKernel_op1PfS_S_iii_param_1];
	ld.param.u32 	%r41, [_Z25matrixMulSharedKernel_op1PfS_S_iii_param_4];
	ld.param.u32 	%r42, [_Z25matrixMulSharedKernel_op1PfS_S_iii_param_5];
	cvta.to.global.u64 	%rd1, %rd5;
	cvta.to.global.u64 	%rd2, %rd4;
	mov.u32 	%r43, %ctaid.y;
	mov.u32 	%r44, %ntid.y;
	mov.u32 	%r1, %tid.y;
	mad.lo.s32 	%r2, %r43, %r44, %r1;
	mov.u32 	%r45, %ctaid.x;
	mov.u32 	%r46, %ntid.x;
	mov.u32 	%r3, %tid.x;
	mad.lo.s32 	%r4, %r45, %r46, %r3;
	setp.lt.s32 	%p1, %r42, 1;
	mov.f32 	%f144, 0f00000000;
	@%p1 bra 	$L__BB0_7;
	ld.param.u32 	%r77, [_Z25matrixMulSharedKernel_op1PfS_S_iii_param_5];
	add.s32 	%r5, %r77, 7;
	shr.u32 	%r48, %r5, 3;
	mul.lo.s32 	%r6, %r77, %r2;
	shl.b32 	%r49, %r1, 5;
	mov.u32 	%r50, _ZZ25matrixMulSharedKernel_op1PfS_S_iiiE7shTileA;
	add.s32 	%r7, %r50, %r49;
	shl.b32 	%r51, %r3, 2;
	add.s32 	%r8, %r7, %r51;
	mov.u32 	%r52, _ZZ25matrixMulSharedKernel_op1PfS_S_iiiE7shTileB;
	add.s32 	%r53, %r52, %r49;
	add.s32 	%r9, %r53, %r51;
	and.b32  	%r10, %r48, 3;
	setp.lt.u32 	%p2, %r77, 25;
	mov.f32 	%f144, 0f00000000;
	mov.b32 	%r85, 0;
	@%p2 bra 	$L__BB0_4;
	and.b32  	%r55, %r48, 268435452;
	neg.s32 	%r84, %r55;
	add.s32 	%r56, %r3, %r6;
	add.s32 	%r83, %r56, 16;
	add.s32 	%r57, %r1, 24;
	mad.lo.s32 	%r82, %r41, %r57, %r4;
	add.s32 	%r58, %r1, 16;
	mad.lo.s32 	%r81, %r41, %r58, %r4;
	add.s32 	%r59, %r1, 8;
	mad.lo.s32 	%r80, %r41, %r59, %r4;
	mad.lo.s32 	%r79, %r1, %r41, %r4;
	mov.f32 	%f144, 0f00000000;
$L__BB0_3:
	ld.param.u32 	%r78, [_Z25matrixMulSharedKernel_op1PfS_S_iii_param_5];
	add.s32 	%r60, %r78, 7;
	shr.u32 	%r61, %r60, 3;
	and.b32  	%r85, %r61, 268435452;
	add.s32 	%r62, %r83, -16;
	mul.wide.u32 	%rd6, %r62, 4;
	add.s64 	%rd7, %rd2, %rd6;
	ld.global.f32 	%f12, [%rd7];
	st.shared.f32 	[%r8], %f12;
	mul.wide.u32 	%rd8, %r79, 4;
	add.s64 	%rd9, %rd1, %rd8;
	ld.global.f32 	%f13, [%rd9];
	st.shared.f32 	[%r9], %f13;
	bar.sync 	0;
	ld.shared.f32 	%f14, [%r7];
	add.s32 	%r65, %r52, %r51;
	ld.shared.f32 	%f15, [%r65];
	fma.rn.f32 	%f16, %f14, %f15, %f144;
	ld.shared.f32 	%f17, [%r7+4];
	ld.shared.f32 	%f18, [%r65+32];
	fma.rn.f32 	%f19, %f17, %f18, %f16;
	ld.shared.f32 	%f20, [%r7+8];
	ld.shared.f32 	%f21, [%r65+64];
	fma.rn.f32 	%f22, %f20, %f21, %f19;
	ld.shared.f32 	%f23, [%r7+12];
	ld.shared.f32 	%f24, [%r65+96];
	fma.rn.f32 	%f25, %f23, %f24, %f22;
	ld.shared.f32 	%f26, [%r7+16];
	ld.shared.f32 	%f27, [%r65+128];
	fma.rn.f32 	%f28, %f26, %f27, %f25;
	ld.shared.f32 	%f29, [%r7+20];
	ld.shared.f32 	%f30, [%r65+160];
	fma.rn.f32 	%f31, %f29, %f30, %f28;
	ld.shared.f32 	%f32, [%r7+24];
	ld.shared.f32 	%f33, [%r65+192];
	fma.rn.f32 	%f34, %f32, %f33, %f31;
	ld.shared.f32 	%f35, [%r7+28];
	ld.shared.f32 	%f36, [%r65+224];
	fma.rn.f32 	%f37, %f35, %f36, %f34;
	bar.sync 	0;
	add.s32 	%r66, %r83, -8;
	mul.wide.u32 	%rd10, %r66, 4;
	add.s64 	%rd11, %rd2, %rd10;
	ld.global.f32 	%f38, [%rd11];
	st.shared.f32 	[%r8], %f38;
	mul.wide.u32 	%rd12, %r80, 4;
	add.s64 	%rd13, %rd1, %rd12;
	ld.global.f32 	%f39, [%rd13];
	st.shared.f32 	[%r9], %f39;
	bar.sync 	0;
	ld.shared.f32 	%f40, [%r7];
	ld.shared.f32 	%f41, [%r65];
	fma.rn.f32 	%f42, %f40, %f41, %f37;
	ld.shared.f32 	%f43, [%r7+4];
	ld.shared.f32 	%f44, [%r65+32];
	fma.rn.f32 	%f45, %f43, %f44, %f42;
	ld.shared.f32 	%f46, [%r7+8];
	ld.shared.f32 	%f47, [%r65+64];
	fma.rn.f32 	%f48, %f46, %f47, %f45;
	ld.shared.f32 	%f49, [%r7+12];
	ld.shared.f32 	%f50, [%r65+96];
	fma.rn.f32 	%f51, %f49, %f50, %f48;
	ld.shared.f32 	%f52, [%r7+16];
	ld.shared.f32 	%f53, [%r65+128];
	fma.rn.f32 	%f54, %f52, %f53, %f51;
	ld.shared.f32 	%f55, [%r7+20];
	ld.shared.f32 	%f56, [%r65+160];
	fma.rn.f32 	%f57, %f55, %f56, %f54;
	ld.shared.f32 	%f58, [%r7+24];
	ld.shared.f32 	%f59, [%r65+192];
	fma.rn.f32 	%f60, %f58, %f59, %f57;
	ld.shared.f32 	%f61, [%r7+28];
	ld.shared.f32 	%f62, [%r65+224];
	fma.rn.f32 	%f63, %f61, %f62, %f60;
	bar.sync 	0;
	add.s32 	%r67, %r83, 8;
	mul.wide.u32 	%rd14, %r83, 4;
	add.s64 	%rd15, %rd2, %rd14;
	ld.global.f32 	%f64, [%rd15];
	st.shared.f32 	[%r8], %f64;
	mul.wide.u32 	%rd16, %r81, 4;
	add.s64 	%rd17, %rd1, %rd16;
	ld.global.f32 	%f65, [%rd17];
	st.shared.f32 	[%r9], %f65;
	bar.sync 	0;
	ld.shared.f32 	%f66, [%r7];
	ld.shared.f32 	%f67, [%r65];
	fma.rn.f32 	%f68, %f66, %f67, %f63;
	ld.shared.f32 	%f69, [%r7+4];
	ld.shared.f32 	%f70, [%r65+32];
	fma.rn.f32 	%f71, %f69, %f70, %f68;
	ld.shared.f32 	%f72, [%r7+8];
	ld.shared.f32 	%f73, [%r65+64];
	fma.rn.f32 	%f74, %f72, %f73, %f71;
	ld.shared.f32 	%f75, [%r7+12];
	ld.shared.f32 	%f76, [%r65+96];
	fma.rn.f32 	%f77, %f75, %f76, %f74;
	ld.shared.f32 	%f78, [%r7+16];
	ld.shared.f32 	%f79, [%r65+128];
	fma.rn.f32 	%f80, %f78, %f79, %f77;
	ld.shared.f32 	%f81, [%r7+20];
	ld.shared.f32 	%f82, [%r65+160];
	fma.rn.f32 	%f83, %f81, %f82, %f80;
	ld.shared.f32 	%f84, [%r7+24];
	ld.shared.f32 	%f85, [%r65+192];
	fma.rn.f32 	%f86, %f84, %f85, %f83;
	ld.shared.f32 	%f87, [%r7+28];
	ld.shared.f32 	%f88, [%r65+224];
	fma.rn.f32 	%f89, %f87, %f88, %f86;
	bar.sync 	0;
	mul.wide.u32 	%rd18, %r67, 4;
	add.s64 	%rd19, %rd2, %rd18;
	ld.global.f32 	%f90, [%rd19];
	st.shared.f32 	[%r8], %f90;
	mul.wide.u32 	%rd20, %r82, 4;
	add.s64 	%rd21, %rd1, %rd20;
	ld.global.f32 	%f91, [%rd21];
	st.shared.f32 	[%r9], %f91;
	bar.sync 	0;
	ld.shared.f32 	%f92, [%r7];
	ld.shared.f32 	%f93, [%r65];
	fma.rn.f32 	%f94, %f92, %f93, %f89;
	ld.shared.f32 	%f95, [%r7+4];
	ld.shared.f32 	%f96, [%r65+32];
	fma.rn.f32 	%f97, %f95, %f96, %f94;
	ld.shared.f32 	%f98, [%r7+8];
	ld.shared.f32 	%f99, [%r65+64];
	fma.rn.f32 	%f100, %f98, %f99, %f97;
	ld.shared.f32 	%f101, [%r7+12];
	ld.shared.f32 	%f102, [%r65+96];
	fma.rn.f32 	%f103, %f101, %f102, %f100;
	ld.shared.f32 	%f104, [%r7+16];
	ld.shared.f32 	%f105, [%r65+128];
	fma.rn.f32 	%f106, %f104, %f105, %f103;
	ld.shared.f32 	%f107, [%r7+20];
	ld.shared.f32 	%f108, [%r65+160];
	fma.rn.f32 	%f109, %f107, %f108, %f106;
	ld.shared.f32 	%f110, [%r7+24];
	ld.shared.f32 	%f111, [%r65+192];
	fma.rn.f32 	%f112, %f110, %f111, %f109;
	ld.shared.f32 	%f113, [%r7+28];
	ld.shared.f32 	%f114, [%r65+224];
	fma.rn.f32 	%f144, %f113, %f114, %f112;
	bar.sync 	0;
	add.s32 	%r84, %r84, 4;
	add.s32 	%r83, %r83, 32;
	shl.b32 	%r68, %r41, 5;
	add.s32 	%r82, %r82, %r68;
	add.s32 	%r81, %r81, %r68;
	add.s32 	%r80, %r80, %r68;
	add.s32 	%r79, %r79, %r68;
	setp.ne.s32 	%p3, %r84, 0;
	@%p3 bra 	$L__BB0_3;
$L__BB0_4:
	setp.eq.s32 	%p4, %r10, 0;
	@%p4 bra 	$L__BB0_7;
	shl.b32 	%r69, %r85, 3;
	add.s32 	%r70, %r1, %r69;
	mad.lo.s32 	%r88, %r41, %r70, %r4;
	shl.b32 	%r32, %r41, 3;
	add.s32 	%r71, %r3, %r6;
	add.s32 	%r87, %r71, %r69;
	neg.s32 	%r86, %r10;
$L__BB0_6:
	.pragma "nounroll";
	mul.wide.u32 	%rd22, %r87, 4;
	add.s64 	%rd23, %rd2, %rd22;
	ld.global.f32 	%f115, [%rd23];
	st.shared.f32 	[%r8], %f115;
	mul.wide.u32 	%rd24, %r88, 4;
	add.s64 	%rd25, %rd1, %rd24;
	ld.global.f32 	%f116, [%rd25];
	st.shared.f32 	[%r9], %f116;
	bar.sync 	0;
	ld.shared.f32 	%f117, [%r7];
	add.s32 	%r75, %r52, %r51;
	ld.shared.f32 	%f118, [%r75];
	fma.rn.f32 	%f119, %f117, %f118, %f144;
	ld.shared.f32 	%f120, [%r7+4];
	ld.shared.f32 	%f121, [%r75+32];
	fma.rn.f32 	%f122, %f120, %f121, %f119;
	ld.shared.f32 	%f123, [%r7+8];
	ld.shared.f32 	%f124, [%r75+64];
	fma.rn.f32 	%f125, %f123, %f124, %f122;
	ld.shared.f32 	%f126, [%r7+12];
	ld.shared.f32 	%f127, [%r75+96];
	fma.rn.f32 	%f128, %f126, %f127, %f125;
	ld.shared.f32 	%f129, [%r7+16];
	ld.shared.f32 	%f130, [%r75+128];
	fma.rn.f32 	%f131, %f129, %f130, %f128;
	ld.shared.f32 	%f132, [%r7+20];
	ld.shared.f32 	%f133, [%r75+160];
	fma.rn.f32 	%f134, %f132, %f133, %f131;
	ld.shared.f32 	%f135, [%r7+24];
	ld.shared.f32 	%f136, [%r75+192];
	fma.rn.f32 	%f137, %f135, %f136, %f134;
	ld.shared.f32 	%f138, [%r7+28];
	ld.shared.f32 	%f139, [%r75+224];
	fma.rn.f32 	%f144, %f138, %f139, %f137;
	bar.sync 	0;
	add.s32 	%r88, %r88, %r32;
	add.s32 	%r87, %r87, 8;
	add.s32 	%r86, %r86, 1;
	setp.ne.s32 	%p5, %r86, 0;
	@%p5 bra 	$L__BB0_6;
$L__BB0_7:
	ld.param.u64 	%rd29, [_Z25matrixMulSharedKernel_op1PfS_S_iii_param_2];
	cvta.to.global.u64 	%rd26, %rd29;
	mad.lo.s32 	%r76, %r41, %r2, %r4;
	mul.wide.s32 	%rd27, %r76, 4;
	add.s64 	%rd28, %rd26, %rd27;
	st.global.f32 	[%rd28], %f144;
	ret;

}


// ===== COMPILED SASS (sm_100) =====

	.target	sm_100

	.elftype	@"ET_EXEC"


//--------------------- .note.nv.tkinfo           --------------------------
	.section	.note.nv.tkinfo,"",@"SHT_NOTE"
	.sectionflags	@"SHF_NOTE_NV_TKINFO"
	.tkinfo
        /*0018*/ 	.word	0x00000002
        /*0030*/ 	.string	""
        /*0030*/ 	.string	"ptxas"
        /*0030*/ 	.string	"Cuda compilation tools, release 13.0, V13.0.88"
        /*0030*/ 	.string	"Build cuda_13.0.r13.0/compiler.36424714_0"
        /*0030*/ 	.string	"-arch sm_100 -m 64 "



//--------------------- .note.nv.cuinfo           --------------------------
	.section	.note.nv.cuinfo,"",@"SHT_NOTE"
	.sectionflags	@"SHF_NOTE_NV_CUINFO"
        /*0018*/ 	.short	0x0002
        /*001a*/ 	.short	0x0064
        /*001c*/ 	.short	0x0082
	.zero		2


//--------------------- .nv.info                  --------------------------
	.section	.nv.info,"",@"SHT_CUDA_INFO"
	.align	4


	//----- nvinfo : EIATTR_REGCOUNT
	.align		4
        /*0000*/ 	.byte	0x04, 0x2f
        /*0002*/ 	.short	(.L_1 - .L_0)
	.align		4
.L_0:
        /*0004*/ 	.word	index@(_Z25matrixMulSharedKernel_op1PfS_S_iii)
        /*0008*/ 	.word	0x00000020


	//----- nvinfo : EIATTR_FRAME_SIZE
	.align		4
.L_1:
        /*000c*/ 	.byte	0x04, 0x11
        /*000e*/ 	.short	(.L_3 - .L_2)
	.align		4
.L_2:
        /*0010*/ 	.word	index@(_Z25matrixMulSharedKernel_op1PfS_S_iii)
        /*0014*/ 	.word	0x00000000


	//----- nvinfo : EIATTR_MIN_STACK_SIZE
	.align		4
.L_3:
        /*0018*/ 	.byte	0x04, 0x12
        /*001a*/ 	.short	(.L_5 - .L_4)
	.align		4
.L_4:
        /*001c*/ 	.word	index@(_Z25matrixMulSharedKernel_op1PfS_S_iii)
        /*0020*/ 	.word	0x00000000
.L_5:


//--------------------- .nv.compat                --------------------------
	.section	.nv.compat,"",@"SHT_CUDA_COMPAT_INFO"
	.align	4
        /*0000*/ 	.byte	0x02, 0x09, 0x00, 0x00, 0x02, 0x02, 0x01, 0x00, 0x02, 0x05, 0x05, 0x00, 0x03, 0x07, 0x01, 0x01
        /*0010*/ 	.byte	0x02, 0x03, 0x00, 0x00, 0x02, 0x06, 0x01, 0x00, 0x04, 0x0b, 0x08, 0x00, 0x09, 0x00, 0x00, 0x00
        /*0020*/ 	.byte	0x00, 0x00, 0x00, 0x00


//--------------------- .nv.info._Z25matrixMulSharedKernel_op1PfS_S_iii --------------------------
	.section	.nv.info._Z25matrixMulSharedKernel_op1PfS_S_iii,"",@"SHT_CUDA_INFO"
	.sectionflags	@""
	.align	4


	//----- nvinfo : EIATTR_CUDA_API_VERSION
	.align		4
        /*0000*/ 	.byte	0x04, 0x37
        /*0002*/ 	.short	(.L_7 - .L_6)
.L_6:
        /*0004*/ 	.word	0x00000082


	//----- nvinfo : EIATTR_KPARAM_INFO
	.align		4
.L_7:
        /*0008*/ 	.byte	0x04, 0x17
        /*000a*/ 	.short	(.L_9 - .L_8)
.L_8:
        /*000c*/ 	.word	0x00000000
        /*0010*/ 	.short	0x0005
        /*0012*/ 	.short	0x0020
        /*0014*/ 	.byte	0x00, 0xf0, 0x11, 0x00


	//----- nvinfo : EIATTR_KPARAM_INFO
	.align		4
.L_9:
        /*0018*/ 	.byte	0x04, 0x17
        /*001a*/ 	.short	(.L_11 - .L_10)
.L_10:
        /*001c*/ 	.word	0x00000000
        /*0020*/ 	.short	0x0004
        /*0022*/ 	.short	0x001c
        /*0024*/ 	.byte	0x00, 0xf0, 0x11, 0x00


	//----- nvinfo : EIATTR_KPARAM_INFO
	.align		4
.L_11:
        /*0028*/ 	.byte	0x04, 0x17
        /*002a*/ 	.short	(.L_13 - .L_12)
.L_12:
        /*002c*/ 	.word	0x00000000
        /*0030*/ 	.short	0x0003
        /*0032*/ 	.short	0x0018
        /*0034*/ 	.byte	0x00, 0xf0, 0x11, 0x00


	//----- nvinfo : EIATTR_KPARAM_INFO
	.align		4
.L_13:
        /*0038*/ 	.byte	0x04, 0x17
        /*003a*/ 	.short	(.L_15 - .L_14)
.L_14:
        /*003c*/ 	.word	0x00000000
        /*0040*/ 	.short	0x0002
        /*0042*/ 	.short	0x0010
        /*0044*/ 	.byte	0x00, 0xf5, 0x21, 0x00


	//----- nvinfo : EIATTR_KPARAM_INFO
	.align		4
.L_15:
        /*0048*/ 	.byte	0x04, 0x17
        /*004a*/ 	.short	(.L_17 - .L_16)
.L_16:
        /*004c*/ 	.word	0x00000000
        /*0050*/ 	.short	0x0001
        /*0052*/ 	.short	0x0008
        /*0054*/ 	.byte	0x00, 0xf5, 0x21, 0x00


	//----- nvinfo : EIATTR_KPARAM_INFO
	.align		4
.L_17:
        /*0058*/ 	.byte	0x04, 0x17
        /*005a*/ 	.short	(.L_19 - .L_18)
.L_18:
        /*005c*/ 	.word	0x00000000
        /*0060*/ 	.short	0x0000
        /*0062*/ 	.short	0x0000
        /*0064*/ 	.byte	0x00, 0xf5, 0x21, 0x00


	//----- nvinfo : EIATTR_SPARSE_MMA_MASK
	.align		4
.L_19:
        /*0068*/ 	.byte	0x03, 0x50
        /*006a*/ 	.short	0x0000


	//----- nvinfo : EIATTR_MAXREG_COUNT
	.align		4
        /*006c*/ 	.byte	0x03, 0x1b
        /*006e*/ 	.short	0x00ff


	//----- nvinfo : EIATTR_NUM_BARRIERS
	.align		4
        /*0070*/ 	.byte	0x02, 0x4c
        /*0072*/ 	.byte	0x01
	.zero		1


	//----- nvinfo : EIATTR_MERCURY_ISA_VERSION
	.align		4
        /*0074*/ 	.byte	0x03, 0x5f
        /*0076*/ 	.short	0x0101


	//----- nvinfo : EIATTR_VRC_CTA_INIT_COUNT
	.align		4
        /*0078*/ 	.byte	0x02, 0x4a
	.zero		1
	.zero		1


	//----- nvinfo : EIATTR_EXIT_INSTR_OFFSETS
	.align		4
        /*007c*/ 	.byte	0x04, 0x1c
        /*007e*/ 	.short	(.L_21 - .L_20)


	//   ....[0]....
.L_20:
        /*0080*/ 	.word	0x00000d00


	//----- nvinfo : EIATTR_CBANK_PARAM_SIZE
	.align		4
.L_21:
        /*0084*/ 	.byte	0x03, 0x19
        /*0086*/ 	.short	0x0024


	//----- nvinfo : EIATTR_PARAM_CBANK
	.align		4
        /*0088*/ 	.byte	0x04, 0x0a
        /*008a*/ 	.short	(.L_23 - .L_22)
	.align		4
.L_22:
        /*008c*/ 	.word	index@(.nv.constant0._Z25matrixMulSharedKernel_op1PfS_S_iii)
        /*0090*/ 	.short	0x0380
        /*0092*/ 	.short	0x0024


	//----- nvinfo : EIATTR_SW_WAR
	.align		4
.L_23:
        /*0094*/ 	.byte	0x04, 0x36
        /*0096*/ 	.short	(.L_25 - .L_24)
.L_24:
        /*0098*/ 	.word	0x00000008
.L_25:


//--------------------- .nv.callgraph             --------------------------
	.section	.nv.callgraph,"",@"SHT_CUDA_CALLGRAPH"
	.align	4
	.sectionentsize	8
	.align		4
        /*0000*/ 	.word	0x00000000
	.align		4
        /*0004*/ 	.word	0xffffffff
	.align		4
        /*0008*/ 	.word	0x00000000
	.align		4
        /*000c*/ 	.word	0xfffffffe
	.align		4
        /*0010*/ 	.word	0x00000000
	.align		4
        /*0014*/ 	.word	0xfffffffd
	.align		4
        /*0018*/ 	.word	0x00000000
	.align		4
        /*001c*/ 	.word	0xfffffffc


//--------------------- .text._Z25matrixMulSharedKernel_op1PfS_S_iii --------------------------
	.section	.text._Z25matrixMulSharedKernel_op1PfS_S_iii,"ax",@progbits
	.align	128
        .global         _Z25matrixMulSharedKernel_op1PfS_S_iii
        .type           _Z25matrixMulSharedKernel_op1PfS_S_iii,@function
        .size           _Z25matrixMulSharedKernel_op1PfS_S_iii,(.L_x_5 - _Z25matrixMulSharedKernel_op1PfS_S_iii)
        .other          _Z25matrixMulSharedKernel_op1PfS_S_iii,@"STO_CUDA_ENTRY STV_DEFAULT"
_Z25matrixMulSharedKernel_op1PfS_S_iii:
.text._Z25matrixMulSharedKernel_op1PfS_S_iii:
[----:B------:R-:W-:Y:S01]  /*0000*/  LDC R1, c[0x0][0x37c] ;  /* 0x0000df00ff017b82 */ /* 0x000fe20000000800 */
[----:B------:R-:W0:Y:S01]  /*0010*/  S2R R16, SR_TID.Y ;  /* 0x0000000000107919 */ /* 0x000e220000002200 */
[----:B------:R-:W1:Y:S06]  /*0020*/  LDCU UR10, c[0x0][0x3a0] ;  /* 0x00007400ff0a77ac */ /* 0x000e6c0008000800 */
[----:B------:R-:W0:Y:S01]  /*0030*/  LDC R7, c[0x0][0x364] ;  /* 0x0000d900ff077b82 */ /* 0x000e220000000800 */
[----:B------:R-:W-:Y:S01]  /*0040*/  HFMA2 R20, -RZ, RZ, 0, 0 ;  /* 0x00000000ff147431 */ /* 0x000fe200000001ff */
[----:B------:R-:W2:Y:S01]  /*0050*/  S2R R0, SR_TID.X ;  /* 0x0000000000007919 */ /* 0x000ea20000002100 */
[----:B------:R-:W3:Y:S05]  /*0060*/  LDCU.64 UR8, c[0x0][0x358] ;  /* 0x00006b00ff0877ac */ /* 0x000eea0008000a00 */
[----:B------:R-:W0:Y:S08]  /*0070*/  S2UR UR4, SR_CTAID.Y ;  /* 0x00000000000479c3 */ /* 0x000e300000002600 */
[----:B------:R-:W2:Y:S01]  /*0080*/  S2UR UR5, SR_CTAID.X ;  /* 0x00000000000579c3 */ /* 0x000ea20000002500 */
[----:B-1----:R-:W-:-:S07]  /*0090*/  UISETP.GE.AND UP0, UPT, UR10, 0x1, UPT ;  /* 0x000000010a00788c */ /* 0x002fce000bf06270 */
[----:B------:R-:W2:Y:S01]  /*00a0*/  LDC R5, c[0x0][0x360] ;  /* 0x0000d800ff057b82 */ /* 0x000ea20000000800 */
[----:B0-----:R-:W-:Y:S02]  /*00b0*/  IMAD R7, R7, UR4, R16 ;  /* 0x0000000407077c24 */ /* 0x001fe4000f8e0210 */
[----:B--2---:R-:W-:Y:S01]  /*00c0*/  IMAD R5, R5, UR5, R0 ;  /* 0x0000000505057c24 */ /* 0x004fe2000f8e0200 */
[----:B---3--:R-:W-:Y:S06]  /*00d0*/  BRA.U !UP0, `(.L_x_0) ;  /* 0x0000000908f47547 */ /* 0x008fec000b800000 */
[----:B------:R-:W0:Y:S01]  /*00e0*/  S2UR UR7, SR_CgaCtaId ;  /* 0x00000000000779c3 */ /* 0x000e220000008800 */
[----:B------:R-:W-:Y:S01]  /*00f0*/  UMOV UR5, 0x400 ;  /* 0x0000040000057882 */ /* 0x000fe20000000000 */
[----:B------:R-:W-:Y:S01]  /*0100*/  UISETP.GE.U32.AND UP0, UPT, UR10, 0x19, UPT ;  /* 0x000000190a00788c */ /* 0x000fe2000bf06070 */
[----:B------:R-:W-:Y:S01]  /*0110*/  CS2R R20, SRZ ;  /* 0x0000000000147805 */ /* 0x000fe2000001ff00 */
[----:B------:R-:W-:Y:S02]  /*0120*/  UIADD3 UR6, UPT, UPT, UR5, 0x100, URZ ;  /* 0x0000010005067890 */ /* 0x000fe4000fffe0ff */
[----:B------:R-:W-:-:S04]  /*0130*/  UIADD3 UR4, UPT, UPT, UR10, 0x7, URZ ;  /* 0x000000070a047890 */ /* 0x000fc8000fffe0ff */
[----:B------:R-:W-:Y:S02]  /*0140*/  USHF.R.U32.HI UR4, URZ, 0x3, UR4 ;  /* 0x00000003ff047899 */ /* 0x000fe40008011604 */
[----:B0-----:R-:W-:Y:S02]  /*0150*/  ULEA UR5, UR7, UR5, 0x18 ;  /* 0x0000000507057291 */ /* 0x001fe4000f8ec0ff */
[----:B------:R-:W-:Y:S02]  /*0160*/  ULEA UR6, UR7, UR6, 0x18 ;  /* 0x0000000607067291 */ /* 0x000fe4000f8ec0ff */
[----:B------:R-:W-:Y:S02]  /*0170*/  ULOP3.LUT UR7, UR4, 0x3, URZ, 0xc0, !UPT ;  /* 0x0000000304077892 */ /* 0x000fe4000f8ec0ff */
[C---:B------:R-:W-:Y:S02]  /*0180*/  LEA R3, R16.reuse, UR5, 0x5 ;  /* 0x0000000510037c11 */ /* 0x040fe4000f8e28ff */
[----:B------:R-:W-:-:S02]  /*0190*/  LEA R9, R16, UR6, 0x5 ;  /* 0x0000000610097c11 */ /* 0x000fc4000f8e28ff */
[C---:B------:R-:W-:Y:S02]  /*01a0*/  LEA R2, R0.reuse, R3, 0x2 ;  /* 0x0000000300027211 */ /* 0x040fe400078e10ff */
[----:B------:R-:W-:Y:S01]  /*01b0*/  LEA R4, R0, R9, 0x2 ;  /* 0x0000000900047211 */ /* 0x000fe200078e10ff */
[----:B------:R-:W-:Y:S06]  /*01c0*/  BRA.U !UP0, `(.L_x_1) ;  /* 0x0000000908107547 */ /* 0x000fec000b800000 */
[----:B------:R-:W0:Y:S01]  /*01d0*/  LDC R6, c[0x0][0x39c] ;  /* 0x0000e700ff067b82 */ /* 0x000e220000000800 */
[----:B------:R-:W-:Y:S01]  /*01e0*/  IMAD R18, R7, UR10, R0 ;  /* 0x0000000a07127c24 */ /* 0x000fe2000f8e0200 */
[C---:B------:R-:W-:Y:S01]  /*01f0*/  IADD3 R25, PT, PT, R16.reuse, 0x18, RZ ;  /* 0x0000001810197810 */ /* 0x040fe20007ffe0ff */
[----:B------:R-:W-:Y:S01]  /*0200*/  ULOP3.LUT UR4, UR4, 0xffffffc, URZ, 0xc0, !UPT ;  /* 0x0ffffffc04047892 */ /* 0x000fe2000f8ec0ff */
[C---:B------:R-:W-:Y:S02]  /*0210*/  IADD3 R23, PT, PT, R16.reuse, 0x10, RZ ;  /* 0x0000001010177810 */ /* 0x040fe40007ffe0ff */
[----:B------:R-:W-:Y:S01]  /*0220*/  IADD3 R21, PT, PT, R16, 0x8, RZ ;  /* 0x0000000810157810 */ /* 0x000fe20007ffe0ff */
[----:B------:R-:W-:Y:S01]  /*0230*/  UIADD3 UR5, UPT, UPT, -UR4, URZ, URZ ;  /* 0x000000ff04057290 */ /* 0x000fe2000fffe1ff */
[----:B------:R-:W-:Y:S02]  /*0240*/  MOV R20, RZ ;  /* 0x000000ff00147202 */ /* 0x000fe40000000f00 */
[----:B------:R-:W-:-:S02]  /*0250*/  LEA R17, R0, UR6, 0x2 ;  /* 0x0000000600117c11 */ /* 0x000fc4000f8e10ff */
[----:B------:R-:W-:Y:S01]  /*0260*/  IADD3 R18, PT, PT, R18, 0x10, RZ ;  /* 0x0000001012127810 */ /* 0x000fe20007ffe0ff */
[-CC-:B0-----:R-:W-:Y:S02]  /*0270*/  IMAD R25, R25, R6.reuse, R5.reuse ;  /* 0x0000000619197224 */ /* 0x181fe400078e0205 */
[-CC-:B------:R-:W-:Y:S02]  /*0280*/  IMAD R23, R23, R6.reuse, R5.reuse ;  /* 0x0000000617177224 */ /* 0x180fe400078e0205 */
[-CC-:B------:R-:W-:Y:S02]  /*0290*/  IMAD R21, R21, R6.reuse, R5.reuse ;  /* 0x0000000615157224 */ /* 0x180fe400078e0205 */
[----:B------:R-:W-:-:S07]  /*02a0*/  IMAD R19, R16, R6, R5 ;  /* 0x0000000610137224 */ /* 0x000fce00078e0205 */
.L_x_2:
[----:B------:R-:W0:Y:S01]  /*02b0*/  LDC.64 R28, c[0x0][0x380] ;  /* 0x0000e000ff1c7b82 */ /* 0x000e220000000a00 */
[----:B------:R-:W-:-:S07]  /*02c0*/  IADD3 R11, PT, PT, R18, -0x10, RZ ;  /* 0xfffffff0120b7810 */ /* 0x000fce0007ffe0ff */
[----:B------:R-:W1:Y:S01]  /*02d0*/  LDC.64 R26, c[0x0][0x388] ;  /* 0x0000e200ff1a7b82 */ /* 0x000e620000000a00 */
[----:B0-----:R-:W-:-:S06]  /*02e0*/  IMAD.WIDE.U32 R10, R11, 0x4, R28 ;  /* 0x000000040b0a7825 */ /* 0x001fcc00078e001c */
[----:B------:R-:W2:Y:S01]  /*02f0*/  LDG.E R11, desc[UR8][R10.64] ;  /* 0x000000080a0b7981 */ /* 0x000ea2000c1e1900 */
[----:B-1----:R-:W-:-:S06]  /*0300*/  IMAD.WIDE.U32 R8, R19, 0x4, R26 ;  /* 0x0000000413087825 */ /* 0x002fcc00078e001a */
[----:B------:R-:W3:Y:S04]  /*0310*/  LDG.E R9, desc[UR8][R8.64] ;  /* 0x0000000808097981 */ /* 0x000ee8000c1e1900 */
[----:B--2---:R-:W-:Y:S04]  /*0320*/  STS [R2], R11 ;  /* 0x0000000b02007388 */ /* 0x004fe80000000800 */
[----:B---3--:R-:W-:Y:S01]  /*0330*/  STS [R4], R9 ;  /* 0x0000000904007388 */ /* 0x008fe20000000800 */
[----:B------:R-:W-:Y:S06]  /*0340*/  BAR.SYNC.DEFER_BLOCKING 0x0 ;  /* 0x0000000000007b1d */ /* 0x000fec0000010000 */
[----:B------:R-:W-:Y:S04]  /*0350*/  LDS R24, [R17] ;  /* 0x0000000011187984 */ /* 0x000fe80000000800 */
[----:B------:R-:W0:Y:S04]  /*0360*/  LDS.128 R12, [R3] ;  /* 0x00000000030c7984 */ /* 0x000e280000000c00 */
[----:B------:R-:W1:Y:S04]  /*0370*/  LDS R8, [R17+0x20] ;  /* 0x0000200011087984 */ /* 0x000e680000000800 */
[----:B------:R-:W2:Y:S01]  /*0380*/  LDS R22, [R17+0x40] ;  /* 0x0000400011167984 */ /* 0x000ea20000000800 */
[----:B0-----:R-:W-:-:S03]  /*0390*/  FFMA R24, R12, R24, R20 ;  /* 0x000000180c187223 */ /* 0x001fc60000000014 */
[----:B------:R-:W0:Y:S01]  /*03a0*/  LDS R12, [R17+0x60] ;  /* 0x00006000110c7984 */ /* 0x000e220000000800 */
[----:B-1----:R-:W-:-:S03]  /*03b0*/  FFMA R24, R8, R13, R24 ;  /* 0x0000000d08187223 */ /* 0x002fc60000000018 */
[----:B------:R-:W-:Y:S01]  /*03c0*/  LDS R13, [R17+0x80] ;  /* 0x00008000110d7984 */ /* 0x000fe20000000800 */
[----:B--2---:R-:W-:-:S03]  /*03d0*/  FFMA R14, R22, R14, R24 ;  /* 0x0000000e160e7223 */ /* 0x004fc60000000018 */
[----:B------:R-:W1:Y:S04]  /*03e0*/  LDS.128 R8, [R3+0x10] ;  /* 0x0000100003087984 */ /* 0x000e680000000c00 */
[----:B------:R-:W-:Y:S01]  /*03f0*/  LDS R20, [R17+0xe0] ;  /* 0x0000e00011147984 */ /* 0x000fe20000000800 */
[----:B0-----:R-:W-:-:S03]  /*0400*/  FFMA R15, R12, R15, R14 ;  /* 0x0000000f0c0f7223 */ /* 0x001fc6000000000e */
[----:B------:R-:W0:Y:S01]  /*0410*/  LDS R12, [R17+0xa0] ;  /* 0x0000a000110c7984 */ /* 0x000e220000000800 */
[----:B-1----:R-:W-:Y:S01]  /*0420*/  FFMA R8, R8, R13, R15 ;  /* 0x0000000d08087223 */ /* 0x002fe2000000000f */
[----:B------:R-:W-:-:S03]  /*0430*/  IADD3 R15, PT, PT, R18, -0x8, RZ ;  /* 0xfffffff8120f7810 */ /* 0x000fc60007ffe0ff */
[----:B0-----:R-:W-:Y:S02]  /*0440*/  FFMA R13, R12, R9, R8 ;  /* 0x000000090c0d7223 */ /* 0x001fe40000000008 */
[----:B------:R-:W0:Y:S01]  /*0450*/  LDS R12, [R17+0xc0] ;  /* 0x0000c000110c7984 */ /* 0x000e220000000800 */
[----:B------:R-:W-:Y:S01]  /*0460*/  IMAD.WIDE.U32 R8, R15, 0x4, R28 ;  /* 0x000000040f087825 */ /* 0x000fe200078e001c */
[----:B------:R-:W-:Y:S06]  /*0470*/  BAR.SYNC.DEFER_BLOCKING 0x0 ;  /* 0x0000000000007b1d */ /* 0x000fec0000010000 */
[----:B------:R1:W2:Y:S02]  /*0480*/  LDG.E R24, desc[UR8][R8.64] ;  /* 0x0000000808187981 */ /* 0x0002a4000c1e1900 */
[----:B-1----:R-:W-:-:S06]  /*0490*/  IMAD.WIDE.U32 R8, R21, 0x4, R26 ;  /* 0x0000000415087825 */ /* 0x002fcc00078e001a */
[----:B------:R-:W3:Y:S01]  /*04a0*/  LDG.E R9, desc[UR8][R8.64] ;  /* 0x0000000808097981 */ /* 0x000ee2000c1e1900 */
[----:B0-----:R-:W-:-:S04]  /*04b0*/  FFMA R10, R12, R10, R13 ;  /* 0x0000000a0c0a7223 */ /* 0x001fc8000000000d */
[----:B------:R-:W-:Y:S01]  /*04c0*/  FFMA R11, R20, R11, R10 ;  /* 0x0000000b140b7223 */ /* 0x000fe2000000000a */
        /* <DEDUP_REMOVED lines=12> */
[----:B------:R-:W-:Y:S01]  /*0590*/  LDS R13, [R17+0xa0] ;  /* 0x0000a000110d7984 */ /* 0x000fe20000000800 */
[----:B0-----:R-:W-:-:S03]  /*05a0*/  FFMA R15, R11, R15, R14 ;  /* 0x0000000f0b0f7223 */ /* 0x001fc6000000000e */
[----:B------:R-:W0:Y:S04]  /*05b0*/  LDS.128 R8, [R3+0x10] ;  /* 0x0000100003087984 */ /* 0x000e280000000c00 */
[----:B------:R-:W1:Y:S01]  /*05c0*/  LDS R14, [R17+0xc0] ;  /* 0x0000c000110e7984 */ /* 0x000e620000000800 */
[----:B0-----:R-:W-:-:S03]  /*05d0*/  FFMA R8, R8, R12, R15 ;  /* 0x0000000c08087223 */ /* 0x001fc6000000000f */
[----:B------:R-:W0:Y:S01]  /*05e0*/  LDS R12, [R17+0xe0] ;  /* 0x0000e000110c7984 */ /* 0x000e220000000800 */
[----:B------:R-:W-:Y:S01]  /*05f0*/  FFMA R13, R13, R9, R8 ;  /* 0x000000090d0d7223 */ /* 0x000fe20000000008 */
[----:B------:R-:W-:Y:S01]  /*0600*/  IMAD.WIDE.U32 R8, R18, 0x4, R28 ;  /* 0x0000000412087825 */ /* 0x000fe200078e001c */
[----:B------:R-:W-:Y:S06]  /*0610*/  BAR.SYNC.DEFER_BLOCKING 0x0 ;  /* 0x0000000000007b1d */ /* 0x000fec0000010000 */
[----:B------:R2:W3:Y:S02]  /*0620*/  LDG.E R20, desc[UR8][R8.64] ;  /* 0x0000000808147981 */ /* 0x0004e4000c1e1900 */
[----:B--2---:R-:W-:-:S05]  /*0630*/  IMAD.WIDE.U32 R8, R23, 0x4, R26 ;  /* 0x0000000417087825 */ /* 0x004fca00078e001a */
[----:B------:R-:W2:Y:S01]  /*0640*/  LDG.E R22, desc[UR8][R8.64] ;  /* 0x0000000808167981 */ /* 0x000ea2000c1e1900 */
[----:B-1----:R-:W-:-:S04]  /*0650*/  FFMA R13, R14, R10, R13 ;  /* 0x0000000a0e0d7223 */ /* 0x002fc8000000000d */
[----:B0-----:R-:W-:Y:S01]  /*0660*/  FFMA R10, R12, R11, R13 ;  /* 0x0000000b0c0a7223 */ /* 0x001fe2000000000d */
[----:B------:R-:W-:Y:S01]  /*0670*/  IMAD.WIDE.U32 R26, R25, 0x4, R26 ;  /* 0x00000004191a7825 */ /* 0x000fe200078e001a */
[----:B---3--:R-:W-:Y:S04]  /*0680*/  STS [R2], R20 ;  /* 0x0000001402007388 */ /* 0x008fe80000000800 */
[----:B--2---:R-:W-:Y:S01]  /*0690*/  STS [R4], R22 ;  /* 0x0000001604007388 */ /* 0x004fe20000000800 */
        /* <DEDUP_REMOVED lines=12> */
[----:B0-----:R-:W-:-:S04]  /*0760*/  FFMA R12, R12, R15, R14 ;  /* 0x0000000f0c0c7223 */ /* 0x001fc8000000000e */
[----:B-1----:R-:W-:Y:S02]  /*0770*/  FFMA R12, R8, R13, R12 ;  /* 0x0000000d080c7223 */ /* 0x002fe4000000000c */
[----:B------:R-:W0:Y:S04]  /*0780*/  LDS R13, [R17+0xa0] ;  /* 0x0000a000110d7984 */ /* 0x000e280000000800 */
[----:B------:R-:W1:Y:S01]  /*0790*/  LDS R8, [R17+0xe0] ;  /* 0x0000e00011087984 */ /* 0x000e620000000800 */
[----:B------:R-:W-:Y:S01]  /*07a0*/  BAR.SYNC.DEFER_BLOCKING 0x0 ;  /* 0x0000000000007b1d */ /* 0x000fe20000010000 */
[----:B------:R-:W-:-:S05]  /*07b0*/  IADD3 R15, PT, PT, R18, 0x8, RZ ;  /* 0x00000008120f7810 */ /* 0x000fca0007ffe0ff */
[----:B------:R-:W-:-:S06]  /*07c0*/  IMAD.WIDE.U32 R28, R15, 0x4, R28 ;  /* 0x000000040f1c7825 */ /* 0x000fcc00078e001c */
[----:B------:R-:W2:Y:S04]  /*07d0*/  LDG.E R29, desc[UR8][R28.64] ;  /* 0x000000081c1d7981 */ /* 0x000ea8000c1e1900 */
[----:B------:R0:W3:Y:S02]  /*07e0*/  LDG.E R26, desc[UR8][R26.64] ;  /* 0x000000081a1a7981 */ /* 0x0000e4000c1e1900 */
[----:B0-----:R-:W-:-:S04]  /*07f0*/  FFMA R27, R13, R9, R12 ;  /* 0x000000090d1b7223 */ /* 0x001fc8000000000c */
[----:B------:R-:W-:-:S04]  /*0800*/  FFMA R10, R20, R10, R27 ;  /* 0x0000000a140a7223 */ /* 0x000fc8000000001b */
[----:B-1----:R-:W-:Y:S01]  /*0810*/  FFMA R11, R8, R11, R10 ;  /* 0x0000000b080b7223 */ /* 0x002fe2000000000a */
[----:B------:R-:W-:-:S04]  /*0820*/  UIADD3 UR5, UPT, UPT, UR5, 0x4, URZ ;  /* 0x0000000405057890 */ /* 0x000fc8000fffe0ff */
[----:B------:R-:W-:Y:S01]  /*0830*/  UISETP.NE.AND UP0, UPT, UR5, URZ, UPT ;  /* 0x000000ff0500728c */ /* 0x000fe2000bf05270 */
[----:B------:R-:W-:Y:S02]  /*0840*/  IADD3 R18, PT, PT, R18, 0x20, RZ ;  /* 0x0000002012127810 */ /* 0x000fe40007ffe0ff */
[C---:B------:R-:W-:Y:S02]  /*0850*/  LEA R25, R6.reuse, R25, 0x5 ;  /* 0x0000001906197211 */ /* 0x040fe400078e28ff */
[C---:B------:R-:W-:Y:S02]  /*0860*/  LEA R23, R6.reuse, R23, 0x5 ;  /* 0x0000001706177211 */ /* 0x040fe400078e28ff */
[C---:B------:R-:W-:Y:S02]  /*0870*/  LEA R21, R6.reuse, R21, 0x5 ;  /* 0x0000001506157211 */ /* 0x040fe400078e28ff */
[----:B------:R-:W-:Y:S01]  /*0880*/  LEA R19, R6, R19, 0x5 ;  /* 0x0000001306137211 */ /* 0x000fe200078e28ff */
[----:B--2---:R-:W-:Y:S04]  /*0890*/  STS [R2], R29 ;  /* 0x0000001d02007388 */ /* 0x004fe80000000800 */
[----:B---3--:R-:W-:Y:S01]  /*08a0*/  STS [R4], R26 ;  /* 0x0000001a04007388 */ /* 0x008fe20000000800 */
[----:B------:R-:W-:Y:S06]  /*08b0*/  BAR.SYNC.DEFER_BLOCKING 0x0 ;  /* 0x0000000000007b1d */ /* 0x000fec0000010000 */
[----:B------:R-:W-:Y:S04]  /*08c0*/  LDS R24, [R17] ;  /* 0x0000000011187984 */ /* 0x000fe80000000800 */
[----:B------:R-:W0:Y:S04]  /*08d0*/  LDS.128 R12, [R3] ;  /* 0x00000000030c7984 */ /* 0x000e280000000c00 */
[----:B------:R-:W1:Y:S04]  /*08e0*/  LDS R9, [R17+0x20] ;  /* 0x0000200011097984 */ /* 0x000e680000000800 */
[----:B------:R-:W2:Y:S04]  /*08f0*/  LDS R22, [R17+0x40] ;  /* 0x0000400011167984 */ /* 0x000ea80000000800 */
[----:B------:R-:W-:Y:S04]  /*0900*/  LDS R20, [R17+0xa0] ;  /* 0x0000a00011147984 */ /* 0x000fe80000000800 */
[----:B------:R-:W-:Y:S01]  /*0910*/  LDS R27, [R17+0xe0] ;  /* 0x0000e000111b7984 */ /* 0x000fe20000000800 */
[----:B0-----:R-:W-:-:S03]  /*0920*/  FFMA R24, R12, R24, R11 ;  /* 0x000000180c187223 */ /* 0x001fc6000000000b */
[----:B------:R-:W0:Y:S01]  /*0930*/  LDS R12, [R17+0x60] ;  /* 0x00006000110c7984 */ /* 0x000e220000000800 */
[----:B-1----:R-:W-:-:S03]  /*0940*/  FFMA R13, R9, R13, R24 ;  /* 0x0000000d090d7223 */ /* 0x002fc60000000018 */
[----:B------:R-:W-:Y:S04]  /*0950*/  LDS R24, [R17+0x80] ;  /* 0x0000800011187984 */ /* 0x000fe80000000800 */
[----:B------:R-:W1:Y:S01]  /*0960*/  LDS.128 R8, [R3+0x10] ;  /* 0x0000100003087984 */ /* 0x000e620000000c00 */
[----:B--2---:R-:W-:-:S03]  /*0970*/  FFMA R13, R22, R14, R13 ;  /* 0x0000000e160d7223 */ /* 0x004fc6000000000d */
[----:B------:R-:W2:Y:S01]  /*0980*/  LDS R14, [R17+0xc0] ;  /* 0x0000c000110e7984 */ /* 0x000ea20000000800 */
[----:B0-----:R-:W-:-:S04]  /*0990*/  FFMA R13, R12, R15, R13 ;  /* 0x0000000f0c0d7223 */ /* 0x001fc8000000000d */
[----:B-1----:R-:W-:-:S04]  /*09a0*/  FFMA R13, R8, R24, R13 ;  /* 0x00000018080d7223 */ /* 0x002fc8000000000d */
[----:B------:R-:W-:-:S04]  /*09b0*/  FFMA R9, R20, R9, R13 ;  /* 0x0000000914097223 */ /* 0x000fc8000000000d */
[----:B--2---:R-:W-:-:S04]  /*09c0*/  FFMA R10, R14, R10, R9 ;  /* 0x0000000a0e0a7223 */ /* 0x004fc80000000009 */
[----:B------:R-:W-:Y:S01]  /*09d0*/  FFMA R20, R27, R11, R10 ;  /* 0x0000000b1b147223 */ /* 0x000fe2000000000a */
[----:B------:R-:W-:Y:S06]  /*09e0*/  BAR.SYNC.DEFER_BLOCKING 0x0 ;  /* 0x0000000000007b1d */ /* 0x000fec0000010000 */
[----:B------:R-:W-:Y:S05]  /*09f0*/  BRA.U UP0, `(.L_x_2) ;  /* 0xfffffff9002c7547 */ /* 0x000fea000b83ffff */
[----:B------:R-:W-:-:S07]  /*0a00*/  MOV R21, UR4 ;  /* 0x0000000400157c02 */ /* 0x000fce0008000f00 */
.L_x_1:
[----:B------:R-:W-:-:S09]  /*0a10*/  UISETP.NE.AND UP0, UPT, UR7, URZ, UPT ;  /* 0x000000ff0700728c */ /* 0x000fd2000bf05270 */
[----:B------:R-:W-:Y:S05]  /*0a20*/  BRA.U !UP0, `(.L_x_0) ;  /* 0x0000000108a07547 */ /* 0x000fea000b800000 */
[----:B------:R-:W0:Y:S01]  /*0a30*/  LDC R6, c[0x0][0x39c] ;  /* 0x0000e700ff067b82 */ /* 0x000e220000000800 */
[----:B------:R-:W-:Y:S01]  /*0a40*/  LEA R16, R21, R16, 0x3 ;  /* 0x0000001015107211 */ /* 0x000fe200078e18ff */
[----:B------:R-:W-:Y:S01]  /*0a50*/  IMAD R8, R7, UR10, R0 ;  /* 0x0000000a07087c24 */ /* 0x000fe2000f8e0200 */
[----:B------:R-:W-:-:S04]  /*0a60*/  UIADD3 UR7, UPT, UPT, -UR7, URZ, URZ ;  /* 0x000000ff07077290 */ /* 0x000fc8000fffe1ff */
[----:B------:R-:W-:Y:S01]  /*0a70*/  LEA R21, R21, R8, 0x3 ;  /* 0x0000000815157211 */ /* 0x000fe200078e18ff */
[----:B------:R-:W1:Y:S08]  /*0a80*/  LDC.64 R18, c[0x0][0x380] ;  /* 0x0000e000ff127b82 */ /* 0x000e700000000a00 */
[----:B------:R-:W2:Y:S01]  /*0a90*/  LDC.64 R22, c[0x0][0x388] ;  /* 0x0000e200ff167b82 */ /* 0x000ea20000000a00 */
[----:B0-----:R-:W-:-:S07]  /*0aa0*/  IMAD R17, R16, R6, R5 ;  /* 0x0000000610117224 */ /* 0x001fce00078e0205 */
.L_x_3:
[----:B-1----:R-:W-:-:S04]  /*0ab0*/  IMAD.WIDE.U32 R14, R21, 0x4, R18 ;  /* 0x00000004150e7825 */ /* 0x002fc800078e0012 */
[----:B--2---:R-:W-:Y:S02]  /*0ac0*/  IMAD.WIDE.U32 R12, R17, 0x4, R22 ;  /* 0x00000004110c7825 */ /* 0x004fe400078e0016 */
[----:B------:R-:W2:Y:S04]  /*0ad0*/  LDG.E R15, desc[UR8][R14.64] ;  /* 0x000000080e0f7981 */ /* 0x000ea8000c1e1900 */
[----:B------:R-:W3:Y:S01]  /*0ae0*/  LDG.E R27, desc[UR8][R12.64] ;  /* 0x000000080c1b7981 */ /* 0x000ee2000c1e1900 */
[----:B------:R-:W-:Y:S01]  /*0af0*/  LEA R16, R0, UR6, 0x2 ;  /* 0x0000000600107c11 */ /* 0x000fe2000f8e10ff */
[----:B------:R-:W-:Y:S01]  /*0b00*/  UIADD3 UR7, UPT, UPT, UR7, 0x1, URZ ;  /* 0x0000000107077890 */ /* 0x000fe2000fffe0ff */
[----:B------:R-:W-:Y:S02]  /*0b10*/  LEA R17, R6, R17, 0x3 ;  /* 0x0000001106117211 */ /* 0x000fe400078e18ff */
[----:B------:R-:W-:Y:S01]  /*0b20*/  IADD3 R21, PT, PT, R21, 0x8, RZ ;  /* 0x0000000815157810 */ /* 0x000fe20007ffe0ff */
[----:B------:R-:W-:Y:S01]  /*0b30*/  UISETP.NE.AND UP0, UPT, UR7, URZ, UPT ;  /* 0x000000ff0700728c */ /* 0x000fe2000bf05270 */
        /* <DEDUP_REMOVED lines=8> */
[----:B------:R-:W-:Y:S01]  /*0bc0*/  LDS.128 R12, [R3+0x10] ;  /* 0x00001000030c7984 */ /* 0x000fe20000000c00 */
[----:B0-----:R-:W-:-:S03]  /*0bd0*/  FFMA R20, R8, R29, R20 ;  /* 0x0000001d08147223 */ /* 0x001fc60000000014 */
[----:B------:R-:W0:Y:S01]  /*0be0*/  LDS R8, [R16+0x60] ;  /* 0x0000600010087984 */ /* 0x000e220000000800 */
[----:B-1----:R-:W-:-:S03]  /*0bf0*/  FFMA R26, R24, R9, R20 ;  /* 0x00000009181a7223 */ /* 0x002fc60000000014 */
[----:B------:R-:W1:Y:S01]  /*0c00*/  LDS R20, [R16+0xa0] ;  /* 0x0000a00010147984 */ /* 0x000e620000000800 */
[----:B--2---:R-:W-:-:S03]  /*0c10*/  FFMA R25, R25, R10, R26 ;  /* 0x0000000a19197223 */ /* 0x004fc6000000001a */
[----:B------:R-:W2:Y:S04]  /*0c20*/  LDS R9, [R16+0xc0] ;  /* 0x0000c00010097984 */ /* 0x000ea80000000800 */
[----:B------:R-:W3:Y:S01]  /*0c30*/  LDS R24, [R16+0xe0] ;  /* 0x0000e00010187984 */ /* 0x000ee20000000800 */
[----:B0-----:R-:W-:-:S04]  /*0c40*/  FFMA R11, R8, R11, R25 ;  /* 0x0000000b080b7223 */ /* 0x001fc80000000019 */
[----:B------:R-:W-:-:S04]  /*0c50*/  FFMA R11, R12, R28, R11 ;  /* 0x0000001c0c0b7223 */ /* 0x000fc8000000000b */
[----:B-1----:R-:W-:-:S04]  /*0c60*/  FFMA R20, R20, R13, R11 ;  /* 0x0000000d14147223 */ /* 0x002fc8000000000b */
[----:B--2---:R-:W-:-:S04]  /*0c70*/  FFMA R9, R9, R14, R20 ;  /* 0x0000000e09097223 */ /* 0x004fc80000000014 */
[----:B---3--:R-:W-:Y:S01]  /*0c80*/  FFMA R20, R24, R15, R9 ;  /* 0x0000000f18147223 */ /* 0x008fe20000000009 */
[----:B------:R-:W-:Y:S06]  /*0c90*/  BAR.SYNC.DEFER_BLOCKING 0x0 ;  /* 0x0000000000007b1d */ /* 0x000fec0000010000 */
[----:B------:R-:W-:Y:S05]  /*0ca0*/  BRA.U UP0, `(.L_x_3) ;  /* 0xfffffffd00807547 */ /* 0x000fea000b83ffff */
.L_x_0:
[----:B------:R-:W0:Y:S01]  /*0cb0*/  LDC.64 R2, c[0x0][0x390] ;  /* 0x0000e400ff027b82 */ /* 0x000e220000000a00 */
[----:B------:R-:W1:Y:S02]  /*0cc0*/  LDCU UR4, c[0x0][0x39c] ;  /* 0x00007380ff0477ac */ /* 0x000e640008000800 */
[----:B-1----:R-:W-:-:S04]  /*0cd0*/  IMAD R5, R7, UR4, R5 ;  /* 0x0000000407057c24 */ /* 0x002fc8000f8e0205 */
[----:B0-----:R-:W-:-:S05]  /*0ce0*/  IMAD.WIDE R2, R5, 0x4, R2 ;  /* 0x0000000405027825 */ /* 0x001fca00078e0202 */
[----:B------:R-:W-:Y:S01]  /*0cf0*/  STG.E desc[UR8][R2.64], R20 ;  /* 0x0000001402007986 */ /* 0x000fe2000c101908 */
[----:B------:R-:W-:Y:S05]  /*0d00*/  EXIT ;  /* 0x000000000000794d */ /* 0x000fea0003800000 */
.L_x_4:
[----:B------:R-:W-:-:S00]  /*0d10*/  BRA `(.L_x_4) ;  /* 0xfffffffc00fc7947 */ /* 0x000fc0000383ffff */
[----:B------:R-:W-:-:S00]  /*0d20*/  NOP ;  /* 0x0000000000007918 */ /* 0x000fc00000000000 */
        /* <DEDUP_REMOVED lines=13> */
.L_x_5:


//--------------------- .nv.shared._Z25matrixMulSharedKernel_op1PfS_S_iii --------------------------
	.section	.nv.shared._Z25matrixMulSharedKernel_op1PfS_S_iii,"aw",@nobits
	.sectionflags	@""
	.align	4
.nv.shared._Z25matrixMulSharedKernel_op1PfS_S_iii:
	.zero		1536


//--------------------- .nv.shared.reserved.0     --------------------------
	.section	.nv.shared.reserved.0,"aw",@nobits
	.weak		__nv_reservedSMEM_offset_0_alias
	.size		__nv_reservedSMEM_offset_0_alias, 0, 64
	.other		__nv_reservedSMEM_offset_0_alias,@"STO_CUDA_RESERVED_SHARED STV_DEFAULT"
__nv_reservedSMEM_offset_0_alias:
	.zero		0
	.zero		64


//--------------------- .nv.constant0._Z25matrixMulSharedKernel_op1PfS_S_iii --------------------------
	.section	.nv.constant0._Z25matrixMulSharedKernel_op1PfS_S_iii,"a",@progbits
	.sectionflags	@""
	.align	4
.nv.constant0._Z25matrixMulSharedKernel_op1PfS_S_iii:
	.zero		932


//--------------------- SYMBOLS --------------------------

	.type		.nv.reservedSmem.offset0,@object
	.size		.nv.reservedSmem.offset0,0x4
	.type		.nv.reservedSmem.cap,@object
	.size		.nv.reservedSmem.cap,0x4
